//
// Generated by NVIDIA NVVM Compiler
//
// Compiler Build ID: CL-36424714
// Cuda compilation tools, release 13.0, V13.0.88
// Based on NVVM 20.0.0
//

.version 9.0
.target sm_100
.address_size 64

	// .globl	_Z6assignPiS_

.visible .entry _Z6assignPiS_(
	.param .u64 .ptr .align 1 _Z6assignPiS__param_0,
	.param .u64 .ptr .align 1 _Z6assignPiS__param_1
)
{
	.reg .b32 	%r<6>;
	.reg .b64 	%rd<8>;

	ld.param.u64 	%rd1, [_Z6assignPiS__param_0];
	ld.param.u64 	%rd2, [_Z6assignPiS__param_1];
	cvta.to.global.u64 	%rd3, %rd1;
	cvta.to.global.u64 	%rd4, %rd2;
	mov.u32 	%r1, %ctaid.x;
	mov.u32 	%r2, %ntid.x;
	mov.u32 	%r3, %tid.x;
	mad.lo.s32 	%r4, %r1, %r2, %r3;
	mul.wide.s32 	%rd5, %r4, 4;
	add.s64 	%rd6, %rd4, %rd5;
	ld.global.u32 	%r5, [%rd6];
	add.s64 	%rd7, %rd3, %rd5;
	st.global.u32 	[%rd7], %r5;
	ret;

}


// ===== COMPILED SASS (sm_100) =====

	.target	sm_100

	.elftype	@"ET_EXEC"


//--------------------- .note.nv.tkinfo           --------------------------
	.section	.note.nv.tkinfo,"",@"SHT_NOTE"
	.sectionflags	@"SHF_NOTE_NV_TKINFO"
	.tkinfo
        /*0018*/ 	.word	0x00000002
        /*0030*/ 	.string	""
        /*0030*/ 	.string	"ptxas"
        /*0030*/ 	.string	"Cuda compilation tools, release 13.0, V13.0.88"
        /*0030*/ 	.string	"Build cuda_13.0.r13.0/compiler.36424714_0"
        /*0030*/ 	.string	"-arch sm_100 -m 64 "



//--------------------- .note.nv.cuinfo           --------------------------
	.section	.note.nv.cuinfo,"",@"SHT_NOTE"
	.sectionflags	@"SHF_NOTE_NV_CUINFO"
        /*0018*/ 	.short	0x0002
        /*001a*/ 	.short	0x0064
        /*001c*/ 	.short	0x0082
	.zero		2


//--------------------- .nv.info                  --------------------------
	.section	.nv.info,"",@"SHT_CUDA_INFO"
	.align	4


	//----- nvinfo : EIATTR_REGCOUNT
	.align		4
        /*0000*/ 	.byte	0x04, 0x2f
        /*0002*/ 	.short	(.L_1 - .L_0)
	.align		4
.L_0:
        /*0004*/ 	.word	index@(_Z6assignPiS_)
        /*0008*/ 	.word	0x0000000a


	//----- nvinfo : EIATTR_FRAME_SIZE
	.align		4
.L_1:
        /*000c*/ 	.byte	0x04, 0x11
        /*000e*/ 	.short	(.L_3 - .L_2)
	.align		4
.L_2:
        /*0010*/ 	.word	index@(_Z6assignPiS_)
        /*0014*/ 	.word	0x00000000


	//----- nvinfo : EIATTR_MIN_STACK_SIZE
	.align		4
.L_3:
        /*0018*/ 	.byte	0x04, 0x12
        /*001a*/ 	.short	(.L_5 - .L_4)
	.align		4
.L_4:
        /*001c*/ 	.word	index@(_Z6assignPiS_)
        /*0020*/ 	.word	0x00000000
.L_5:


//--------------------- .nv.compat                --------------------------
	.section	.nv.compat,"",@"SHT_CUDA_COMPAT_INFO"
	.align	4
        /*0000*/ 	.byte	0x02, 0x09, 0x00, 0x00, 0x02, 0x02, 0x01, 0x00, 0x02, 0x05, 0x05, 0x00, 0x03, 0x07, 0x01, 0x01
        /*0010*/ 	.byte	0x02, 0x03, 0x00, 0x00, 0x02, 0x06, 0x01, 0x00, 0x04, 0x0b, 0x08, 0x00, 0x09, 0x00, 0x00, 0x00
        /*0020*/ 	.byte	0x00, 0x00, 0x00, 0x00


//--------------------- .nv.info._Z6assignPiS_    --------------------------
	.section	.nv.info._Z6assignPiS_,"",@"SHT_CUDA_INFO"
	.sectionflags	@""
	.align	4


	//----- nvinfo : EIATTR_CUDA_API_VERSION
	.align		4
        /*0000*/ 	.byte	0x04, 0x37
        /*0002*/ 	.short	(.L_7 - .L_6)
.L_6:
        /*0004*/ 	.word	0x00000082


	//----- nvinfo : EIATTR_KPARAM_INFO
	.align		4
.L_7:
        /*0008*/ 	.byte	0x04, 0x17
        /*000a*/ 	.short	(.L_9 - .L_8)
.L_8:
        /*000c*/ 	.word	0x00000000
        /*0010*/ 	.short	0x0001
        /*0012*/ 	.short	0x0008
        /*0014*/ 	.byte	0x00, 0xf5, 0x21, 0x00


	//----- nvinfo : EIATTR_KPARAM_INFO
	.align		4
.L_9:
        /*0018*/ 	.byte	0x04, 0x17
        /*001a*/ 	.short	(.L_11 - .L_10)
.L_10:
        /*001c*/ 	.word	0x00000000
        /*0020*/ 	.short	0x0000
        /*0022*/ 	.short	0x0000
        /*0024*/ 	.byte	0x00, 0xf5, 0x21, 0x00


	//----- nvinfo : EIATTR_SPARSE_MMA_MASK
	.align		4
.L_11:
        /*0028*/ 	.byte	0x03, 0x50
        /*002a*/ 	.short	0x0000


	//----- nvinfo : EIATTR_MAXREG_COUNT
	.align		4
        /*002c*/ 	.byte	0x03, 0x1b
        /*002e*/ 	.short	0x00ff


	//----- nvinfo : EIATTR_MERCURY_ISA_VERSION
	.align		4
        /*0030*/ 	.byte	0x03, 0x5f
        /*0032*/ 	.short	0x0101


	//----- nvinfo : EIATTR_VRC_CTA_INIT_COUNT
	.align		4
        /*0034*/ 	.byte	0x02, 0x4a
	.zero		1
	.zero		1


	//----- nvinfo : EIATTR_EXIT_INSTR_OFFSETS
	.align		4
        /*0038*/ 	.byte	0x04, 0x1c
        /*003a*/ 	.short	(.L_13 - .L_12)


	//   ....[0]....
.L_12:
        /*003c*/ 	.word	0x000000c0


	//----- nvinfo : EIATTR_CBANK_PARAM_SIZE
	.align		4
.L_13:
        /*0040*/ 	.byte	0x03, 0x19
        /*0042*/ 	.short	0x0010


	//----- nvinfo : EIATTR_PARAM_CBANK
	.align		4
        /*0044*/ 	.byte	0x04, 0x0a
        /*0046*/ 	.short	(.L_15 - .L_14)
	.align		4
.L_14:
        /*0048*/ 	.word	index@(.nv.constant0._Z6assignPiS_)
        /*004c*/ 	.short	0x0380
        /*004e*/ 	.short	0x0010


	//----- nvinfo : EIATTR_SW_WAR
	.align		4
.L_15:
        /*0050*/ 	.byte	0x04, 0x36
        /*0052*/ 	.short	(.L_17 - .L_16)
.L_16:
        /*0054*/ 	.word	0x00000008
.L_17:


//--------------------- .nv.callgraph             --------------------------
	.section	.nv.callgraph,"",@"SHT_CUDA_CALLGRAPH"
	.align	4
	.sectionentsize	8
	.align		4
        /*0000*/ 	.word	0x00000000
	.align		4
        /*0004*/ 	.word	0xffffffff
	.align		4
        /*0008*/ 	.word	0x00000000
	.align		4
        /*000c*/ 	.word	0xfffffffe
	.align		4
        /*0010*/ 	.word	0x00000000
	.align		4
        /*0014*/ 	.word	0xfffffffd
	.align		4
        /*0018*/ 	.word	0x00000000
	.align		4
        /*001c*/ 	.word	0xfffffffc


//--------------------- .text._Z6assignPiS_       --------------------------
	.section	.text._Z6assignPiS_,"ax",@progbits
	.align	128
        .global         _Z6assignPiS_
        .type           _Z6assignPiS_,@function
        .size           _Z6assignPiS_,(.L_x_1 - _Z6assignPiS_)
        .other          _Z6assignPiS_,@"STO_CUDA_ENTRY STV_DEFAULT"
_Z6assignPiS_:
.text._Z6assignPiS_:
[----:B------:R-:W-:Y:S01]  /*0000*/  LDC R1, c[0x0][0x37c] ;  /* 0x0000df00ff017b82 */ /* 0x000fe20000000800 */
[----:B------:R-:W0:Y:S07]  /*0010*/  S2R R0, SR_TID.X ;  /* 0x0000000000007919 */ /* 0x000e2e0000002100 */
[----:B------:R-:W0:Y:S01]  /*0020*/  S2UR UR6, SR_CTAID.X ;  /* 0x00000000000679c3 */ /* 0x000e220000002500 */
[----:B------:R-:W1:Y:S07]  /*0030*/  LDCU.64 UR4, c[0x0][0x358] ;  /* 0x00006b00ff0477ac */ /* 0x000e6e0008000a00 */
[----:B------:R-:W0:Y:S08]  /*0040*/  LDC R7, c[0x0][0x360] ;  /* 0x0000d800ff077b82 */ /* 0x000e300000000800 */
[----:B------:R-:W2:Y:S08]  /*0050*/  LDC.64 R2, c[0x0][0x388] ;  /* 0x0000e200ff027b82 */ /* 0x000eb00000000a00 */
[----:B------:R-:W3:Y:S01]  /*0060*/  LDC.64 R4, c[0x0][0x380] ;  /* 0x0000e000ff047b82 */ /* 0x000ee20000000a00 */
[----:B0-----:R-:W-:-:S04]  /*0070*/  IMAD R7, R7, UR6, R0 ;  /* 0x0000000607077c24 */ /* 0x001fc8000f8e0200 */
[----:B--2---:R-:W-:-:S06]  /*0080*/  IMAD.WIDE R2, R7, 0x4, R2 ;  /* 0x0000000407027825 */ /* 0x004fcc00078e0202 */
[----:B-1----:R-:W2:Y:S01]  /*0090*/  LDG.E R3, desc[UR4][R2.64] ;  /* 0x0000000402037981 */ /* 0x002ea2000c1e1900 */
[----:B---3--:R-:W-:-:S05]  /*00a0*/  IMAD.WIDE R4, R7, 0x4, R4 ;  /* 0x0000000407047825 */ /* 0x008fca00078e0204 */
[----:B--2---:R-:W-:Y:S01]  /*00b0*/  STG.E desc[UR4][R4.64], R3 ;  /* 0x0000000304007986 */ /* 0x004fe2000c101904 */
[----:B------:R-:W-:Y:S05]  /*00c0*/  EXIT ;  /* 0x000000000000794d */ /* 0x000fea0003800000 */
.L_x_0:
[----:B------:R-:W-:-:S00]  /*00d0*/  BRA `(.L_x_0) ;  /* 0xfffffffc00fc7947 */ /* 0x000fc0000383ffff */
[----:B------:R-:W-:-:S00]  /*00e0*/  NOP ;  /* 0x0000000000007918 */ /* 0x000fc00000000000 */
        /* <DEDUP_REMOVED lines=9> */
.L_x_1:


//--------------------- .nv.shared.reserved.0     --------------------------
	.section	.nv.shared.reserved.0,"aw",@nobits
	.weak		__nv_reservedSMEM_offset_0_alias
	.size		__nv_reservedSMEM_offset_0_alias, 0, 64
	.other		__nv_reservedSMEM_offset_0_alias,@"STO_CUDA_RESERVED_SHARED STV_DEFAULT"
__nv_reservedSMEM_offset_0_alias:
	.zero		0
	.zero		64


//--------------------- .nv.constant0._Z6assignPiS_ --------------------------
	.section	.nv.constant0._Z6assignPiS_,"a",@progbits
	.sectionflags	@""
	.align	4
.nv.constant0._Z6assignPiS_:
	.zero		912


//--------------------- SYMBOLS --------------------------

	.type		.nv.reservedSmem.offset0,@object
	.size		.nv.reservedSmem.offset0,0x4
